//
// Generated by NVIDIA NVVM Compiler
//
// Compiler Build ID: CL-36424714
// Cuda compilation tools, release 13.0, V13.0.88
// Based on NVVM 20.0.0
//

.version 9.0
.target sm_100
.address_size 64

	// .globl	_Z16ComputeDFTMatrixP6__halfS0_
.global .align 4 .b8 __cudart_i2opi_f[24] = {65, 144, 67, 60, 153, 149, 98, 219, 192, 221, 52, 245, 209, 87, 39, 252, 41, 21, 68, 78, 110, 131, 249, 162};

.visible .entry _Z16ComputeDFTMatrixP6__halfS0_(
	.param .u64 .ptr .align 1 _Z16ComputeDFTMatrixP6__halfS0__param_0,
	.param .u64 .ptr .align 1 _Z16ComputeDFTMatrixP6__halfS0__param_1
)
{
	.local .align 4 .b8 	__local_depot0[28];
	.reg .b64 	%SP;
	.reg .b64 	%SPL;
	.reg .pred 	%p<17>;
	.reg .b16 	%rs<10>;
	.reg .b32 	%r<90>;
	.reg .b32 	%f<50>;
	.reg .b64 	%rd<47>;
	.reg .b64 	%fd<8>;

	mov.u64 	%SPL, __local_depot0;
	ld.param.u64 	%rd16, [_Z16ComputeDFTMatrixP6__halfS0__param_0];
	ld.param.u64 	%rd17, [_Z16ComputeDFTMatrixP6__halfS0__param_1];
	add.u64 	%rd1, %SPL, 0;
	mov.u32 	%r29, %ntid.x;
	mov.u32 	%r30, %ctaid.x;
	mov.u32 	%r31, %tid.x;
	mad.lo.s32 	%r1, %r29, %r30, %r31;
	shr.s32 	%r32, %r1, 31;
	shr.u32 	%r33, %r32, 24;
	add.s32 	%r34, %r1, %r33;
	and.b32  	%r35, %r34, 65280;
	sub.s32 	%r36, %r1, %r35;
	cvt.u16.u32 	%rs1, %r36;
	shr.s16 	%rs2, %rs1, 15;
	shr.u16 	%rs3, %rs2, 12;
	add.s16 	%rs4, %rs1, %rs3;
	and.b16  	%rs5, %rs4, -16;
	sub.s16 	%rs6, %rs1, %rs5;
	shr.s16 	%rs7, %rs4, 4;
	mul.wide.s16 	%r37, %rs6, %rs7;
	shl.b32 	%r38, %r37, 1;
	cvt.rn.f32.s32 	%f10, %r38;
	cvt.f64.f32 	%fd1, %f10;
	mul.f64 	%fd2, %fd1, 0d400921FB54442D18;
	mul.f64 	%fd3, %fd2, 0d3FB0000000000000;
	cvt.rn.f32.f64 	%f1, %fd3;
	mul.f32 	%f11, %f1, 0f3F22F983;
	cvt.rni.s32.f32 	%r89, %f11;
	cvt.rn.f32.s32 	%f12, %r89;
	fma.rn.f32 	%f13, %f12, 0fBFC90FDA, %f1;
	fma.rn.f32 	%f14, %f12, 0fB3A22168, %f13;
	fma.rn.f32 	%f49, %f12, 0fA7C234C5, %f14;
	abs.f32 	%f3, %f1;
	setp.ltu.f32 	%p1, %f3, 0f47CE4780;
	mov.u32 	%r85, %r89;
	mov.f32 	%f48, %f49;
	@%p1 bra 	$L__BB0_8;
	setp.neu.f32 	%p2, %f3, 0f7F800000;
	@%p2 bra 	$L__BB0_3;
	mov.f32 	%f17, 0f00000000;
	mul.rn.f32 	%f48, %f1, %f17;
	mov.b32 	%r85, 0;
	bra.uni 	$L__BB0_8;
$L__BB0_3:
	mov.b32 	%r3, %f1;
	shl.b32 	%r40, %r3, 8;
	or.b32  	%r4, %r40, -2147483648;
	mov.b64 	%rd43, 0;
	mov.b32 	%r82, 0;
	mov.u64 	%rd41, __cudart_i2opi_f;
	mov.u64 	%rd42, %rd1;
$L__BB0_4:
	.pragma "nounroll";
	ld.global.nc.u32 	%r41, [%rd41];
	mad.wide.u32 	%rd21, %r41, %r4, %rd43;
	shr.u64 	%rd43, %rd21, 32;
	st.local.u32 	[%rd42], %rd21;
	add.s32 	%r82, %r82, 1;
	add.s64 	%rd42, %rd42, 4;
	add.s64 	%rd41, %rd41, 4;
	setp.ne.s32 	%p3, %r82, 6;
	@%p3 bra 	$L__BB0_4;
	shr.u32 	%r42, %r3, 23;
	st.local.u32 	[%rd1+24], %rd43;
	and.b32  	%r7, %r42, 31;
	and.b32  	%r43, %r42, 224;
	add.s32 	%r44, %r43, -128;
	shr.u32 	%r45, %r44, 5;
	mul.wide.u32 	%rd22, %r45, 4;
	sub.s64 	%rd8, %rd1, %rd22;
	ld.local.u32 	%r83, [%rd8+24];
	ld.local.u32 	%r84, [%rd8+20];
	setp.eq.s32 	%p4, %r7, 0;
	@%p4 bra 	$L__BB0_7;
	shf.l.wrap.b32 	%r83, %r84, %r83, %r7;
	ld.local.u32 	%r46, [%rd8+16];
	shf.l.wrap.b32 	%r84, %r46, %r84, %r7;
$L__BB0_7:
	shr.u32 	%r47, %r83, 30;
	shf.l.wrap.b32 	%r48, %r84, %r83, 2;
	shl.b32 	%r49, %r84, 2;
	shr.u32 	%r50, %r48, 31;
	add.s32 	%r51, %r50, %r47;
	neg.s32 	%r52, %r51;
	setp.lt.s32 	%p5, %r3, 0;
	selp.b32 	%r85, %r52, %r51, %p5;
	xor.b32  	%r53, %r48, %r3;
	shr.s32 	%r54, %r48, 31;
	xor.b32  	%r55, %r54, %r48;
	xor.b32  	%r56, %r54, %r49;
	cvt.u64.u32 	%rd23, %r55;
	shl.b64 	%rd24, %rd23, 32;
	cvt.u64.u32 	%rd25, %r56;
	or.b64  	%rd26, %rd24, %rd25;
	cvt.rn.f64.s64 	%fd4, %rd26;
	mul.f64 	%fd5, %fd4, 0d3BF921FB54442D19;
	cvt.rn.f32.f64 	%f15, %fd5;
	neg.f32 	%f16, %f15;
	setp.lt.s32 	%p6, %r53, 0;
	selp.f32 	%f48, %f16, %f15, %p6;
$L__BB0_8:
	setp.ltu.f32 	%p7, %f3, 0f47CE4780;
	add.s32 	%r58, %r85, 1;
	mul.rn.f32 	%f19, %f48, %f48;
	and.b32  	%r59, %r85, 1;
	setp.eq.b32 	%p8, %r59, 1;
	selp.f32 	%f20, %f48, 0f3F800000, %p8;
	fma.rn.f32 	%f21, %f19, %f20, 0f00000000;
	fma.rn.f32 	%f22, %f19, 0f37CBAC00, 0fBAB607ED;
	selp.f32 	%f23, 0fB94D4153, %f22, %p8;
	selp.f32 	%f24, 0f3C0885E4, 0f3D2AAABB, %p8;
	fma.rn.f32 	%f25, %f23, %f19, %f24;
	selp.f32 	%f26, 0fBE2AAAA8, 0fBEFFFFFF, %p8;
	fma.rn.f32 	%f27, %f25, %f19, %f26;
	fma.rn.f32 	%f28, %f27, %f21, %f20;
	and.b32  	%r60, %r58, 2;
	setp.eq.s32 	%p9, %r60, 0;
	mov.f32 	%f29, 0f00000000;
	sub.f32 	%f30, %f29, %f28;
	selp.f32 	%f18, %f28, %f30, %p9;
	// begin inline asm
	{  cvt.rn.f16.f32 %rs8, %f18;}

	// end inline asm
	cvta.to.global.u64 	%rd27, %rd16;
	mul.wide.s32 	%rd28, %r1, 2;
	add.s64 	%rd29, %rd27, %rd28;
	st.global.u16 	[%rd29], %rs8;
	@%p7 bra 	$L__BB0_16;
	setp.neu.f32 	%p10, %f3, 0f7F800000;
	@%p10 bra 	$L__BB0_11;
	mov.f32 	%f33, 0f00000000;
	mul.rn.f32 	%f49, %f1, %f33;
	mov.b32 	%r89, 0;
	bra.uni 	$L__BB0_16;
$L__BB0_11:
	mov.b32 	%r16, %f1;
	shl.b32 	%r62, %r16, 8;
	or.b32  	%r17, %r62, -2147483648;
	mov.b64 	%rd46, 0;
	mov.b32 	%r86, 0;
	mov.u64 	%rd44, __cudart_i2opi_f;
	mov.u64 	%rd45, %rd1;
$L__BB0_12:
	.pragma "nounroll";
	ld.global.nc.u32 	%r63, [%rd44];
	mad.wide.u32 	%rd32, %r63, %r17, %rd46;
	shr.u64 	%rd46, %rd32, 32;
	st.local.u32 	[%rd45], %rd32;
	add.s32 	%r86, %r86, 1;
	add.s64 	%rd45, %rd45, 4;
	add.s64 	%rd44, %rd44, 4;
	setp.ne.s32 	%p11, %r86, 6;
	@%p11 bra 	$L__BB0_12;
	shr.u32 	%r64, %r16, 23;
	st.local.u32 	[%rd1+24], %rd46;
	and.b32  	%r20, %r64, 31;
	and.b32  	%r65, %r64, 224;
	add.s32 	%r66, %r65, -128;
	shr.u32 	%r67, %r66, 5;
	mul.wide.u32 	%rd33, %r67, 4;
	sub.s64 	%rd15, %rd1, %rd33;
	ld.local.u32 	%r87, [%rd15+24];
	ld.local.u32 	%r88, [%rd15+20];
	setp.eq.s32 	%p12, %r20, 0;
	@%p12 bra 	$L__BB0_15;
	shf.l.wrap.b32 	%r87, %r88, %r87, %r20;
	ld.local.u32 	%r68, [%rd15+16];
	shf.l.wrap.b32 	%r88, %r68, %r88, %r20;
$L__BB0_15:
	shr.u32 	%r69, %r87, 30;
	shf.l.wrap.b32 	%r70, %r88, %r87, 2;
	shl.b32 	%r71, %r88, 2;
	shr.u32 	%r72, %r70, 31;
	add.s32 	%r73, %r72, %r69;
	neg.s32 	%r74, %r73;
	setp.lt.s32 	%p13, %r16, 0;
	selp.b32 	%r89, %r74, %r73, %p13;
	xor.b32  	%r75, %r70, %r16;
	shr.s32 	%r76, %r70, 31;
	xor.b32  	%r77, %r76, %r70;
	xor.b32  	%r78, %r76, %r71;
	cvt.u64.u32 	%rd34, %r77;
	shl.b64 	%rd35, %rd34, 32;
	cvt.u64.u32 	%rd36, %r78;
	or.b64  	%rd37, %rd35, %rd36;
	cvt.rn.f64.s64 	%fd6, %rd37;
	mul.f64 	%fd7, %fd6, 0d3BF921FB54442D19;
	cvt.rn.f32.f64 	%f31, %fd7;
	neg.f32 	%f32, %f31;
	setp.lt.s32 	%p14, %r75, 0;
	selp.f32 	%f49, %f32, %f31, %p14;
$L__BB0_16:
	cvta.to.global.u64 	%rd38, %rd17;
	mul.rn.f32 	%f35, %f49, %f49;
	and.b32  	%r80, %r89, 1;
	setp.eq.b32 	%p15, %r80, 1;
	selp.f32 	%f36, 0f3F800000, %f49, %p15;
	fma.rn.f32 	%f37, %f35, %f36, 0f00000000;
	fma.rn.f32 	%f38, %f35, 0f37CBAC00, 0fBAB607ED;
	selp.f32 	%f39, %f38, 0fB94D4153, %p15;
	selp.f32 	%f40, 0f3D2AAABB, 0f3C0885E4, %p15;
	fma.rn.f32 	%f41, %f39, %f35, %f40;
	selp.f32 	%f42, 0fBEFFFFFF, 0fBE2AAAA8, %p15;
	fma.rn.f32 	%f43, %f41, %f35, %f42;
	fma.rn.f32 	%f44, %f43, %f37, %f36;
	and.b32  	%r81, %r89, 2;
	setp.eq.s32 	%p16, %r81, 0;
	mov.f32 	%f45, 0f00000000;
	sub.f32 	%f46, %f45, %f44;
	selp.f32 	%f47, %f44, %f46, %p16;
	neg.f32 	%f34, %f47;
	// begin inline asm
	{  cvt.rn.f16.f32 %rs9, %f34;}

	// end inline asm
	add.s64 	%rd40, %rd38, %rd28;
	st.global.u16 	[%rd40], %rs9;
	ret;

}


// ===== COMPILED SASS (sm_100) =====

	.target	sm_100

	.elftype	@"ET_EXEC"


//--------------------- .note.nv.tkinfo           --------------------------
	.section	.note.nv.tkinfo,"",@"SHT_NOTE"
	.sectionflags	@"SHF_NOTE_NV_TKINFO"
	.tkinfo
        /*0018*/ 	.word	0x00000002
        /*0030*/ 	.string	""
        /*0030*/ 	.string	"ptxas"
        /*0030*/ 	.string	"Cuda compilation tools, release 13.0, V13.0.88"
        /*0030*/ 	.string	"Build cuda_13.0.r13.0/compiler.36424714_0"
        /*0030*/ 	.string	"-arch sm_100 -m 64 "



//--------------------- .note.nv.cuinfo           --------------------------
	.section	.note.nv.cuinfo,"",@"SHT_NOTE"
	.sectionflags	@"SHF_NOTE_NV_CUINFO"
        /*0018*/ 	.short	0x0002
        /*001a*/ 	.short	0x0064
        /*001c*/ 	.short	0x0082
	.zero		2


//--------------------- .nv.info                  --------------------------
	.section	.nv.info,"",@"SHT_CUDA_INFO"
	.align	4


	//----- nvinfo : EIATTR_REGCOUNT
	.align		4
        /*0000*/ 	.byte	0x04, 0x2f
        /*0002*/ 	.short	(.L_2 - .L_1)
	.align		4
.L_1:
        /*0004*/ 	.word	index@(_Z16ComputeDFTMatrixP6__halfS0_)
        /*0008*/ 	.word	0x00000016


	//----- nvinfo : EIATTR_FRAME_SIZE
	.align		4
.L_2:
        /*000c*/ 	.byte	0x04, 0x11
        /*000e*/ 	.short	(.L_4 - .L_3)
	.align		4
.L_3:
        /*0010*/ 	.word	index@(_Z16ComputeDFTMatrixP6__halfS0_)
        /*0014*/ 	.word	0x00000000


	//----- nvinfo : EIATTR_MIN_STACK_SIZE
	.align		4
.L_4:
        /*0018*/ 	.byte	0x04, 0x12
        /*001a*/ 	.short	(.L_6 - .L_5)
	.align		4
.L_5:
        /*001c*/ 	.word	index@(_Z16ComputeDFTMatrixP6__halfS0_)
        /*0020*/ 	.word	0x00000000
.L_6:


//--------------------- .nv.compat                --------------------------
	.section	.nv.compat,"",@"SHT_CUDA_COMPAT_INFO"
	.align	4
        /*0000*/ 	.byte	0x02, 0x09, 0x00, 0x00, 0x02, 0x02, 0x01, 0x00, 0x02, 0x05, 0x05, 0x00, 0x03, 0x07, 0x01, 0x01
        /*0010*/ 	.byte	0x02, 0x03, 0x00, 0x00, 0x02, 0x06, 0x01, 0x00, 0x04, 0x0b, 0x08, 0x00, 0x01, 0x00, 0x00, 0x00
        /*0020*/ 	.byte	0x00, 0x00, 0x00, 0x00


//--------------------- .nv.info._Z16ComputeDFTMatrixP6__halfS0_ --------------------------
	.section	.nv.info._Z16ComputeDFTMatrixP6__halfS0_,"",@"SHT_CUDA_INFO"
	.sectionflags	@""
	.align	4


	//----- nvinfo : EIATTR_CUDA_API_VERSION
	.align		4
        /*0000*/ 	.byte	0x04, 0x37
        /*0002*/ 	.short	(.L_8 - .L_7)
.L_7:
        /*0004*/ 	.word	0x00000082


	//----- nvinfo : EIATTR_KPARAM_INFO
	.align		4
.L_8:
        /*0008*/ 	.byte	0x04, 0x17
        /*000a*/ 	.short	(.L_10 - .L_9)
.L_9:
        /*000c*/ 	.word	0x00000000
        /*0010*/ 	.short	0x0001
        /*0012*/ 	.short	0x0008
        /*0014*/ 	.byte	0x00, 0xf5, 0x21, 0x00


	//----- nvinfo : EIATTR_KPARAM_INFO
	.align		4
.L_10:
        /*0018*/ 	.byte	0x04, 0x17
        /*001a*/ 	.short	(.L_12 - .L_11)
.L_11:
        /*001c*/ 	.word	0x00000000
        /*0020*/ 	.short	0x0000
        /*0022*/ 	.short	0x0000
        /*0024*/ 	.byte	0x00, 0xf5, 0x21, 0x00


	//----- nvinfo : EIATTR_SPARSE_MMA_MASK
	.align		4
.L_12:
        /*0028*/ 	.byte	0x03, 0x50
        /*002a*/ 	.short	0x0000


	//----- nvinfo : EIATTR_MAXREG_COUNT
	.align		4
        /*002c*/ 	.byte	0x03, 0x1b
        /*002e*/ 	.short	0x00ff


	//----- nvinfo : EIATTR_MERCURY_ISA_VERSION
	.align		4
        /*0030*/ 	.byte	0x03, 0x5f
        /*0032*/ 	.short	0x0101


	//----- nvinfo : EIATTR_VRC_CTA_INIT_COUNT
	.align		4
        /*0034*/ 	.byte	0x02, 0x4a
	.zero		1
	.zero		1


	//----- nvinfo : EIATTR_EXIT_INSTR_OFFSETS
	.align		4
        /*0038*/ 	.byte	0x04, 0x1c
        /*003a*/ 	.short	(.L_14 - .L_13)


	//   ....[0]....
.L_13:
        /*003c*/ 	.word	0x00001190


	//----- nvinfo : EIATTR_CRS_STACK_SIZE
	.align		4
.L_14:
        /*0040*/ 	.byte	0x04, 0x1e
        /*0042*/ 	.short	(.L_16 - .L_15)
.L_15:
        /*0044*/ 	.word	0x00000000


	//----- nvinfo : EIATTR_CBANK_PARAM_SIZE
	.align		4
.L_16:
        /*0048*/ 	.byte	0x03, 0x19
        /*004a*/ 	.short	0x0010


	//----- nvinfo : EIATTR_PARAM_CBANK
	.align		4
        /*004c*/ 	.byte	0x04, 0x0a
        /*004e*/ 	.short	(.L_18 - .L_17)
	.align		4
.L_17:
        /*0050*/ 	.word	index@(.nv.constant0._Z16ComputeDFTMatrixP6__halfS0_)
        /*0054*/ 	.short	0x0380
        /*0056*/ 	.short	0x0010


	//----- nvinfo : EIATTR_SW_WAR
	.align		4
.L_18:
        /*0058*/ 	.byte	0x04, 0x36
        /*005a*/ 	.short	(.L_20 - .L_19)
.L_19:
        /*005c*/ 	.word	0x00000008
.L_20:


//--------------------- .nv.callgraph             --------------------------
	.section	.nv.callgraph,"",@"SHT_CUDA_CALLGRAPH"
	.align	4
	.sectionentsize	8
	.align		4
        /*0000*/ 	.word	0x00000000
	.align		4
        /*0004*/ 	.word	0xffffffff
	.align		4
        /*0008*/ 	.word	0x00000000
	.align		4
        /*000c*/ 	.word	0xfffffffe
	.align		4
        /*0010*/ 	.word	0x00000000
	.align		4
        /*0014*/ 	.word	0xfffffffd
	.align		4
        /*0018*/ 	.word	0x00000000
	.align		4
        /*001c*/ 	.word	0xfffffffc


//--------------------- .nv.constant4             --------------------------
	.section	.nv.constant4,"a",@progbits
	.align	8
	.align		8
.nv.constant4:
        /*0000*/ 	.dword	__cudart_i2opi_f


//--------------------- .text._Z16ComputeDFTMatrixP6__halfS0_ --------------------------
	.section	.text._Z16ComputeDFTMatrixP6__halfS0_,"ax",@progbits
	.align	128
        .global         _Z16ComputeDFTMatrixP6__halfS0_
        .type           _Z16ComputeDFTMatrixP6__halfS0_,@function
        .size           _Z16ComputeDFTMatrixP6__halfS0_,(.L_x_11 - _Z16ComputeDFTMatrixP6__halfS0_)
        .other          _Z16ComputeDFTMatrixP6__halfS0_,@"STO_CUDA_ENTRY STV_DEFAULT"
_Z16ComputeDFTMatrixP6__halfS0_:
.text._Z16ComputeDFTMatrixP6__halfS0_:
[----:B------:R-:W-:Y:S01]  /*0000*/  LDC R1, c[0x0][0x37c] ;  /* 0x0000df00ff017b82 */ /* 0x000fe20000000800 */
[----:B------:R-:W0:Y:S01]  /*0010*/  S2R R2, SR_CTAID.X ;  /* 0x0000000000027919 */ /* 0x000e220000002500 */
[----:B------:R-:W0:Y:S01]  /*0020*/  LDCU UR4, c[0x0][0x360] ;  /* 0x00006c00ff0477ac */ /* 0x000e220008000800 */
[----:B------:R-:W-:Y:S01]  /*0030*/  BSSY.RECONVERGENT B0, `(.L_x_0) ;  /* 0x0000088000007945 */ /* 0x000fe20003800200 */
[----:B------:R-:W0:Y:S01]  /*0040*/  S2R R3, SR_TID.X ;  /* 0x0000000000037919 */ /* 0x000e220000002100 */
[----:B------:R-:W-:Y:S01]  /*0050*/  UMOV UR5, 0x400921fb ;  /* 0x400921fb00057882 */ /* 0x000fe20000000000 */
[----:B------:R-:W1:Y:S01]  /*0060*/  LDCU.64 UR6, c[0x0][0x358] ;  /* 0x00006b00ff0677ac */ /* 0x000e620008000a00 */
[----:B0-----:R-:W-:Y:S01]  /*0070*/  IMAD R2, R2, UR4, R3 ;  /* 0x0000000402027c24 */ /* 0x001fe2000f8e0203 */
[----:B------:R-:W-:-:S04]  /*0080*/  UMOV UR4, 0x54442d18 ;  /* 0x54442d1800047882 */ /* 0x000fc80000000000 */
[----:B------:R-:W-:-:S04]  /*0090*/  SHF.R.S32.HI R3, RZ, 0x1f, R2 ;  /* 0x0000001fff037819 */ /* 0x000fc80000011402 */
[----:B------:R-:W-:-:S04]  /*00a0*/  LEA.HI R3, R3, R2, RZ, 0x8 ;  /* 0x0000000203037211 */ /* 0x000fc800078f40ff */
[----:B------:R-:W-:-:S05]  /*00b0*/  LOP3.LUT R3, R3, 0xff00, RZ, 0xc0, !PT ;  /* 0x0000ff0003037812 */ /* 0x000fca00078ec0ff */
[----:B------:R-:W-:-:S05]  /*00c0*/  IMAD.IADD R3, R2, 0x1, -R3 ;  /* 0x0000000102037824 */ /* 0x000fca00078e0a03 */
[----:B------:R-:W-:-:S04]  /*00d0*/  PRMT R0, R3, 0x9910, RZ ;  /* 0x0000991003007816 */ /* 0x000fc800000000ff */
[----:B------:R-:W-:-:S04]  /*00e0*/  SHF.R.S32.HI R0, RZ, 0xf, R0 ;  /* 0x0000000fff007819 */ /* 0x000fc80000011400 */
[----:B------:R-:W-:-:S04]  /*00f0*/  LOP3.LUT R0, R0, 0xffff, RZ, 0xc0, !PT ;  /* 0x0000ffff00007812 */ /* 0x000fc800078ec0ff */
[----:B------:R-:W-:-:S04]  /*0100*/  LEA.HI R0, R0, R3, RZ, 0x14 ;  /* 0x0000000300007211 */ /* 0x000fc800078fa0ff */
[C---:B------:R-:W-:Y:S02]  /*0110*/  LOP3.LUT R4, R0.reuse, 0xfff0, RZ, 0xc0, !PT ;  /* 0x0000fff000047812 */ /* 0x040fe400078ec0ff */
[----:B------:R-:W-:-:S03]  /*0120*/  PRMT R0, R0, 0x9910, RZ ;  /* 0x0000991000007816 */ /* 0x000fc600000000ff */
[----:B------:R-:W-:Y:S01]  /*0130*/  IMAD.MOV R4, RZ, RZ, -R4 ;  /* 0x000000ffff047224 */ /* 0x000fe200078e0a04 */
[----:B------:R-:W-:-:S04]  /*0140*/  SHF.R.S32.HI R0, RZ, 0x4, R0 ;  /* 0x00000004ff007819 */ /* 0x000fc80000011400 */
[----:B------:R-:W-:Y:S02]  /*0150*/  PRMT R4, R4, 0x7710, RZ ;  /* 0x0000771004047816 */ /* 0x000fe400000000ff */
[----:B------:R-:W-:-:S03]  /*0160*/  PRMT R0, R0, 0x9910, RZ ;  /* 0x0000991000007816 */ /* 0x000fc600000000ff */
[----:B------:R-:W-:-:S05]  /*0170*/  IMAD.IADD R3, R3, 0x1, R4 ;  /* 0x0000000103037824 */ /* 0x000fca00078e0204 */
[----:B------:R-:W-:-:S05]  /*0180*/  PRMT R3, R3, 0x9910, RZ ;  /* 0x0000991003037816 */ /* 0x000fca00000000ff */
[----:B------:R-:W-:-:S04]  /*0190*/  IMAD R0, R0, R3, RZ ;  /* 0x0000000300007224 */ /* 0x000fc800078e02ff */
[----:B------:R-:W-:-:S05]  /*01a0*/  IMAD.SHL.U32 R0, R0, 0x2, RZ ;  /* 0x0000000200007824 */ /* 0x000fca00078e00ff */
[----:B------:R-:W-:-:S04]  /*01b0*/  I2FP.F32.S32 R0, R0 ;  /* 0x0000000000007245 */ /* 0x000fc80000201400 */
[----:B------:R-:W0:Y:S02]  /*01c0*/  F2F.F64.F32 R4, R0 ;  /* 0x0000000000047310 */ /* 0x000e240000201800 */
[----:B0-----:R-:W-:-:S08]  /*01d0*/  DMUL R4, R4, UR4 ;  /* 0x0000000404047c28 */ /* 0x001fd00008000000 */
[----:B------:R-:W-:-:S06]  /*01e0*/  DMUL R8, R4, 0.0625 ;  /* 0x3fb0000004087828 */ /* 0x000fcc0000000000 */
[----:B------:R-:W0:Y:S02]  /*01f0*/  F2F.F32.F64 R3, R8 ;  /* 0x0000000800037310 */ /* 0x000e240000301000 */
[C---:B0-----:R-:W-:Y:S01]  /*0200*/  FMUL R4, R3.reuse, 0.63661974668502807617 ;  /* 0x3f22f98303047820 */ /* 0x041fe20000400000 */
[----:B------:R-:W-:-:S05]  /*0210*/  FSETP.GE.AND P0, PT, |R3|, 105615, PT ;  /* 0x47ce47800300780b */ /* 0x000fca0003f06200 */
[----:B------:R0:W2:Y:S02]  /*0220*/  F2I.NTZ R17, R4 ;  /* 0x0000000400117305 */ /* 0x0000a40000203100 */
[----:B0-----:R-:W-:Y:S02]  /*0230*/  P2R R4, PR, RZ, 0x1 ;  /* 0x00000001ff047803 */ /* 0x001fe40000000000 */
[----:B--2---:R-:W-:-:S05]  /*0240*/  I2FP.F32.S32 R6, R17 ;  /* 0x0000001100067245 */ /* 0x004fca0000201400 */
[----:B------:R-:W-:-:S04]  /*0250*/  FFMA R5, R6, -1.5707962512969970703, R3 ;  /* 0xbfc90fda06057823 */ /* 0x000fc80000000003 */
[----:B------:R-:W-:-:S04]  /*0260*/  FFMA R5, R6, -7.5497894158615963534e-08, R5 ;  /* 0xb3a2216806057823 */ /* 0x000fc80000000005 */
[----:B------:R-:W-:Y:S01]  /*0270*/  FFMA R5, R6, -5.3903029534742383927e-15, R5 ;  /* 0xa7c234c506057823 */ /* 0x000fe20000000005 */
[----:B------:R-:W-:-:S03]  /*0280*/  IMAD.MOV.U32 R6, RZ, RZ, R17 ;  /* 0x000000ffff067224 */ /* 0x000fc600078e0011 */
[----:B------:R-:W-:Y:S01]  /*0290*/  IMAD.MOV.U32 R0, RZ, RZ, R5 ;  /* 0x000000ffff007224 */ /* 0x000fe200078e0005 */
[----:B-1----:R-:W-:Y:S06]  /*02a0*/  @!P0 BRA `(.L_x_1) ;  /* 0x0000000400808947 */ /* 0x002fec0003800000 */
[----:B------:R-:W-:-:S13]  /*02b0*/  FSETP.NEU.AND P0, PT, |R3|, +INF , PT ;  /* 0x7f8000000300780b */ /* 0x000fda0003f0d200 */
[----:B------:R-:W-:Y:S01]  /*02c0*/  @!P0 FMUL R0, RZ, R3 ;  /* 0x00000003ff008220 */ /* 0x000fe20000400000 */
[----:B------:R-:W-:Y:S01]  /*02d0*/  @!P0 IMAD.MOV.U32 R17, RZ, RZ, RZ ;  /* 0x000000ffff118224 */ /* 0x000fe200078e00ff */
[----:B------:R-:W-:Y:S06]  /*02e0*/  @!P0 BRA `(.L_x_1) ;  /* 0x0000000400708947 */ /* 0x000fec0003800000 */
[----:B------:R-:W-:Y:S01]  /*02f0*/  IMAD.SHL.U32 R4, R3, 0x100, RZ ;  /* 0x0000010003047824 */ /* 0x000fe200078e00ff */
[----:B------:R-:W0:Y:S01]  /*0300*/  LDCU.64 UR8, c[0x4][URZ] ;  /* 0x01000000ff0877ac */ /* 0x000e220008000a00 */
[----:B------:R-:W-:Y:S02]  /*0310*/  IMAD.MOV.U32 R0, RZ, RZ, RZ ;  /* 0x000000ffff007224 */ /* 0x000fe400078e00ff */
[----:B------:R-:W-:Y:S01]  /*0320*/  IMAD.MOV.U32 R17, RZ, RZ, RZ ;  /* 0x000000ffff117224 */ /* 0x000fe200078e00ff */
[----:B------:R-:W-:Y:S01]  /*0330*/  LOP3.LUT R7, R4, 0x80000000, RZ, 0xfc, !PT ;  /* 0x8000000004077812 */ /* 0x000fe200078efcff */
[----:B------:R-:W-:Y:S01]  /*0340*/  UMOV UR5, URZ ;  /* 0x000000ff00057c82 */ /* 0x000fe20008000000 */
[----:B------:R-:W-:-:S05]  /*0350*/  UMOV UR4, URZ ;  /* 0x000000ff00047c82 */ /* 0x000fca0008000000 */
.L_x_2:
[----:B0-----:R-:W-:Y:S02]  /*0360*/  IMAD.U32 R10, RZ, RZ, UR8 ;  /* 0x00000008ff0a7e24 */ /* 0x001fe4000f8e00ff */
[----:B------:R-:W-:-:S05]  /*0370*/  IMAD.U32 R11, RZ, RZ, UR9 ;  /* 0x00000009ff0b7e24 */ /* 0x000fca000f8e00ff */
[----:B------:R-:W2:Y:S01]  /*0380*/  LDG.E.CONSTANT R8, desc[UR6][R10.64] ;  /* 0x000000060a087981 */ /* 0x000ea2000c1e9900 */
[----:B------:R-:W-:Y:S01]  /*0390*/  UIADD3 UR4, UPT, UPT, UR4, 0x1, URZ ;  /* 0x0000000104047890 */ /* 0x000fe2000fffe0ff */
[C---:B------:R-:W-:Y:S01]  /*03a0*/  ISETP.EQ.AND P0, PT, R17.reuse, RZ, PT ;  /* 0x000000ff1100720c */ /* 0x040fe20003f02270 */
[----:B------:R-:W-:Y:S01]  /*03b0*/  UIADD3 UR8, UP1, UPT, UR8, 0x4, URZ ;  /* 0x0000000408087890 */ /* 0x000fe2000ff3e0ff */
[C---:B------:R-:W-:Y:S01]  /*03c0*/  ISETP.EQ.AND P1, PT, R17.reuse, 0x4, PT ;  /* 0x000000041100780c */ /* 0x040fe20003f22270 */
[----:B------:R-:W-:Y:S01]  /*03d0*/  UISETP.NE.AND UP0, UPT, UR4, 0x6, UPT ;  /* 0x000000060400788c */ /* 0x000fe2000bf05270 */
[C---:B------:R-:W-:Y:S01]  /*03e0*/  ISETP.EQ.AND P3, PT, R17.reuse, 0xc, PT ;  /* 0x0000000c1100780c */ /* 0x040fe20003f62270 */
[----:B------:R-:W-:Y:S01]  /*03f0*/  UIADD3.X UR9, UPT, UPT, URZ, UR9, URZ, UP1, !UPT ;  /* 0x00000009ff097290 */ /* 0x000fe20008ffe4ff */
[C---:B------:R-:W-:Y:S02]  /*0400*/  ISETP.EQ.AND P4, PT, R17.reuse, 0x10, PT ;  /* 0x000000101100780c */ /* 0x040fe40003f82270 */
[----:B------:R-:W-:Y:S01]  /*0410*/  ISETP.EQ.AND P5, PT, R17, 0x14, PT ;  /* 0x000000141100780c */ /* 0x000fe20003fa2270 */
[----:B--2---:R-:W-:-:S03]  /*0420*/  IMAD.WIDE.U32 R8, R8, R7, RZ ;  /* 0x0000000708087225 */ /* 0x004fc600078e00ff */
[----:B------:R-:W-:-:S04]  /*0430*/  IADD3 R8, P2, PT, R8, R0, RZ ;  /* 0x0000000008087210 */ /* 0x000fc80007f5e0ff */
[----:B------:R-:W-:Y:S01]  /*0440*/  IADD3.X R0, PT, PT, R9, UR5, RZ, P2, !PT ;  /* 0x0000000509007c10 */ /* 0x000fe200097fe4ff */
[--C-:B------:R-:W-:Y:S01]  /*0450*/  @P0 IMAD.MOV.U32 R4, RZ, RZ, R8.reuse ;  /* 0x000000ffff040224 */ /* 0x100fe200078e0008 */
[C---:B------:R-:W-:Y:S01]  /*0460*/  ISETP.EQ.AND P2, PT, R17.reuse, 0x8, PT ;  /* 0x000000081100780c */ /* 0x040fe20003f42270 */
[--C-:B------:R-:W-:Y:S01]  /*0470*/  @P3 IMAD.MOV.U32 R15, RZ, RZ, R8.reuse ;  /* 0x000000ffff0f3224 */ /* 0x100fe200078e0008 */
[----:B------:R-:W-:Y:S01]  /*0480*/  @P1 MOV R13, R8 ;  /* 0x00000008000d1202 */ /* 0x000fe20000000f00 */
[--C-:B------:R-:W-:Y:S02]  /*0490*/  @P4 IMAD.MOV.U32 R16, RZ, RZ, R8.reuse ;  /* 0x000000ffff104224 */ /* 0x100fe400078e0008 */
[----:B------:R-:W-:Y:S02]  /*04a0*/  @P5 IMAD.MOV.U32 R12, RZ, RZ, R8 ;  /* 0x000000ffff0c5224 */ /* 0x000fe400078e0008 */
[----:B------:R-:W-:-:S06]  /*04b0*/  VIADD R17, R17, 0x4 ;  /* 0x0000000411117836 */ /* 0x000fcc0000000000 */
[----:B------:R-:W-:Y:S01]  /*04c0*/  @P2 IMAD.MOV.U32 R14, RZ, RZ, R8 ;  /* 0x000000ffff0e2224 */ /* 0x000fe200078e0008 */
[----:B------:R-:W-:Y:S06]  /*04d0*/  BRA.U UP0, `(.L_x_2) ;  /* 0xfffffffd00a07547 */ /* 0x000fec000b83ffff */
[----:B------:R-:W-:Y:S01]  /*04e0*/  SHF.R.U32.HI R7, RZ, 0x17, R3 ;  /* 0x00000017ff077819 */ /* 0x000fe20000011603 */
[----:B------:R-:W-:Y:S03]  /*04f0*/  BSSY.RECONVERGENT B1, `(.L_x_3) ;  /* 0x0000029000017945 */ /* 0x000fe60003800200 */
[C---:B------:R-:W-:Y:S02]  /*0500*/  LOP3.LUT R8, R7.reuse, 0xe0, RZ, 0xc0, !PT ;  /* 0x000000e007087812 */ /* 0x040fe400078ec0ff */
[----:B------:R-:W-:-:S03]  /*0510*/  LOP3.LUT P6, RZ, R7, 0x1f, RZ, 0xc0, !PT ;  /* 0x0000001f07ff7812 */ /* 0x000fc600078cc0ff */
[----:B------:R-:W-:-:S05]  /*0520*/  VIADD R8, R8, 0xffffff80 ;  /* 0xffffff8008087836 */ /* 0x000fca0000000000 */
[----:B------:R-:W-:-:S05]  /*0530*/  SHF.R.U32.HI R8, RZ, 0x5, R8 ;  /* 0x00000005ff087819 */ /* 0x000fca0000011608 */
[----:B------:R-:W-:-:S05]  /*0540*/  IMAD.U32 R10, R8, -0x4, RZ ;  /* 0xfffffffc080a7824 */ /* 0x000fca00078e00ff */
[C---:B------:R-:W-:Y:S02]  /*0550*/  ISETP.EQ.AND P3, PT, R10.reuse, -0x18, PT ;  /* 0xffffffe80a00780c */ /* 0x040fe40003f62270 */
[C---:B------:R-:W-:Y:S02]  /*0560*/  ISETP.EQ.AND P4, PT, R10.reuse, -0x14, PT ;  /* 0xffffffec0a00780c */ /* 0x040fe40003f82270 */
[C---:B------:R-:W-:Y:S02]  /*0570*/  ISETP.EQ.AND P0, PT, R10.reuse, -0x10, PT ;  /* 0xfffffff00a00780c */ /* 0x040fe40003f02270 */
[C---:B------:R-:W-:Y:S02]  /*0580*/  ISETP.EQ.AND P1, PT, R10.reuse, -0xc, PT ;  /* 0xfffffff40a00780c */ /* 0x040fe40003f22270 */
[C---:B------:R-:W-:Y:S02]  /*0590*/  ISETP.EQ.AND P2, PT, R10.reuse, -0x8, PT ;  /* 0xfffffff80a00780c */ /* 0x040fe40003f42270 */
[----:B------:R-:W-:-:S03]  /*05a0*/  ISETP.EQ.AND P5, PT, R10, 0x4, PT ;  /* 0x000000040a00780c */ /* 0x000fc60003fa2270 */
[--C-:B------:R-:W-:Y:S01]  /*05b0*/  @P3 IMAD.MOV.U32 R8, RZ, RZ, R4.reuse ;  /* 0x000000ffff083224 */ /* 0x100fe200078e0004 */
[C---:B------:R-:W-:Y:S01]  /*05c0*/  ISETP.EQ.AND P3, PT, R10.reuse, -0x4, PT ;  /* 0xfffffffc0a00780c */ /* 0x040fe20003f62270 */
[----:B------:R-:W-:Y:S02]  /*05d0*/  @P4 IMAD.MOV.U32 R9, RZ, RZ, R4 ;  /* 0x000000ffff094224 */ /* 0x000fe400078e0004 */
[--C-:B------:R-:W-:Y:S01]  /*05e0*/  @P4 IMAD.MOV.U32 R8, RZ, RZ, R13.reuse ;  /* 0x000000ffff084224 */ /* 0x100fe200078e000d */
[----:B------:R-:W-:Y:S01]  /*05f0*/  ISETP.EQ.AND P4, PT, R10, RZ, PT ;  /* 0x000000ff0a00720c */ /* 0x000fe20003f82270 */
[----:B------:R-:W-:Y:S01]  /*0600*/  @P0 IMAD.MOV.U32 R9, RZ, RZ, R13 ;  /* 0x000000ffff090224 */ /* 0x000fe200078e000d */
[----:B------:R-:W-:Y:S01]  /*0610*/  @P0 MOV R8, R14 ;  /* 0x0000000e00080202 */ /* 0x000fe20000000f00 */
[----:B------:R-:W-:Y:S02]  /*0620*/  @P1 IMAD.MOV.U32 R8, RZ, RZ, R15 ;  /* 0x000000ffff081224 */ /* 0x000fe400078e000f */
[----:B------:R-:W-:-:S02]  /*0630*/  @P2 IMAD.MOV.U32 R8, RZ, RZ, R16 ;  /* 0x000000ffff082224 */ /* 0x000fc400078e0010 */
[----:B------:R-:W-:Y:S02]  /*0640*/  @P1 IMAD.MOV.U32 R9, RZ, RZ, R14 ;  /* 0x000000ffff091224 */ /* 0x000fe400078e000e */
[----:B------:R-:W-:Y:S02]  /*0650*/  @P3 IMAD.MOV.U32 R8, RZ, RZ, R12 ;  /* 0x000000ffff083224 */ /* 0x000fe400078e000c */
[----:B------:R-:W-:Y:S02]  /*0660*/  @P2 IMAD.MOV.U32 R9, RZ, RZ, R15 ;  /* 0x000000ffff092224 */ /* 0x000fe400078e000f */
[----:B------:R-:W-:Y:S02]  /*0670*/  @P4 IMAD.MOV.U32 R8, RZ, RZ, R0 ;  /* 0x000000ffff084224 */ /* 0x000fe400078e0000 */
[----:B------:R-:W-:Y:S02]  /*0680*/  @P3 IMAD.MOV.U32 R9, RZ, RZ, R16 ;  /* 0x000000ffff093224 */ /* 0x000fe400078e0010 */
[----:B------:R-:W-:-:S02]  /*0690*/  @P4 IMAD.MOV.U32 R9, RZ, RZ, R12 ;  /* 0x000000ffff094224 */ /* 0x000fc400078e000c */
[----:B------:R-:W-:Y:S02]  /*06a0*/  @P5 IMAD.MOV.U32 R9, RZ, RZ, R0 ;  /* 0x000000ffff095224 */ /* 0x000fe400078e0000 */
[----:B------:R-:W-:Y:S01]  /*06b0*/  IMAD.MOV.U32 R18, RZ, RZ, R8 ;  /* 0x000000ffff127224 */ /* 0x000fe200078e0008 */
[----:B------:R-:W-:Y:S06]  /*06c0*/  @!P6 BRA `(.L_x_4) ;  /* 0x00000000002ce947 */ /* 0x000fec0003800000 */
[----:B------:R-:W-:Y:S01]  /*06d0*/  @P0 IMAD.MOV.U32 R8, RZ, RZ, R4 ;  /* 0x000000ffff080224 */ /* 0x000fe200078e0004 */
[----:B------:R-:W-:Y:S02]  /*06e0*/  ISETP.EQ.AND P0, PT, R10, 0x8, PT ;  /* 0x000000080a00780c */ /* 0x000fe40003f02270 */
[----:B------:R-:W-:Y:S01]  /*06f0*/  @P1 MOV R8, R13 ;  /* 0x0000000d00081202 */ /* 0x000fe20000000f00 */
[----:B------:R-:W-:Y:S01]  /*0700*/  @P2 IMAD.MOV.U32 R8, RZ, RZ, R14 ;  /* 0x000000ffff082224 */ /* 0x000fe200078e000e */
[----:B------:R-:W-:Y:S01]  /*0710*/  LOP3.LUT R7, R7, 0x1f, RZ, 0xc0, !PT ;  /* 0x0000001f07077812 */ /* 0x000fe200078ec0ff */
[----:B------:R-:W-:Y:S02]  /*0720*/  @P3 IMAD.MOV.U32 R8, RZ, RZ, R15 ;  /* 0x000000ffff083224 */ /* 0x000fe400078e000f */
[----:B------:R-:W-:Y:S01]  /*0730*/  @P4 IMAD.MOV.U32 R8, RZ, RZ, R16 ;  /* 0x000000ffff084224 */ /* 0x000fe200078e0010 */
[----:B------:R-:W-:Y:S01]  /*0740*/  SHF.L.W.U32.HI R18, R9, R7, R18 ;  /* 0x0000000709127219 */ /* 0x000fe20000010e12 */
[----:B------:R-:W-:-:S04]  /*0750*/  @P5 IMAD.MOV.U32 R8, RZ, RZ, R12 ;  /* 0x000000ffff085224 */ /* 0x000fc800078e000c */
[----:B------:R-:W-:-:S05]  /*0760*/  @P0 IMAD.MOV.U32 R8, RZ, RZ, R0 ;  /* 0x000000ffff080224 */ /* 0x000fca00078e0000 */
[----:B------:R-:W-:-:S07]  /*0770*/  SHF.L.W.U32.HI R9, R8, R7, R9 ;  /* 0x0000000708097219 */ /* 0x000fce0000010e09 */
.L_x_4:
[----:B------:R-:W-:Y:S05]  /*0780*/  BSYNC.RECONVERGENT B1 ;  /* 0x0000000000017941 */ /* 0x000fea0003800200 */
.L_x_3:
[C---:B------:R-:W-:Y:S01]  /*0790*/  SHF.L.W.U32.HI R0, R9.reuse, 0x2, R18 ;  /* 0x0000000209007819 */ /* 0x040fe20000010e12 */
[----:B------:R-:W-:Y:S01]  /*07a0*/  IMAD.SHL.U32 R9, R9, 0x4, RZ ;  /* 0x0000000409097824 */ /* 0x000fe200078e00ff */
[----:B------:R-:W-:Y:S01]  /*07b0*/  UMOV UR4, 0x54442d19 ;  /* 0x54442d1900047882 */ /* 0x000fe20000000000 */
[----:B------:R-:W-:Y:S01]  /*07c0*/  UMOV UR5, 0x3bf921fb ;  /* 0x3bf921fb00057882 */ /* 0x000fe20000000000 */
[----:B------:R-:W-:Y:S02]  /*07d0*/  SHF.R.S32.HI R7, RZ, 0x1f, R0 ;  /* 0x0000001fff077819 */ /* 0x000fe40000011400 */
[----:B------:R-:W-:Y:S02]  /*07e0*/  ISETP.GE.AND P0, PT, R3, RZ, PT ;  /* 0x000000ff0300720c */ /* 0x000fe40003f06270 */
[C---:B------:R-:W-:Y:S02]  /*07f0*/  LOP3.LUT R10, R7.reuse, R9, RZ, 0x3c, !PT ;  /* 0x00000009070a7212 */ /* 0x040fe400078e3cff */
[----:B------:R-:W-:-:S02]  /*0800*/  LOP3.LUT R11, R7, R0, RZ, 0x3c, !PT ;  /* 0x00000000070b7212 */ /* 0x000fc400078e3cff */
[----:B------:R-:W-:Y:S02]  /*0810*/  SHF.R.U32.HI R17, RZ, 0x1e, R18 ;  /* 0x0000001eff117819 */ /* 0x000fe40000011612 */
[----:B------:R-:W0:Y:S01]  /*0820*/  I2F.F64.S64 R8, R10 ;  /* 0x0000000a00087312 */ /* 0x000e220000301c00 */
[C---:B------:R-:W-:Y:S02]  /*0830*/  LOP3.LUT R7, R0.reuse, R3, RZ, 0x3c, !PT ;  /* 0x0000000300077212 */ /* 0x040fe400078e3cff */
[----:B------:R-:W-:Y:S02]  /*0840*/  LEA.HI R17, R0, R17, RZ, 0x1 ;  /* 0x0000001100117211 */ /* 0x000fe400078f08ff */
[----:B------:R-:W-:-:S03]  /*0850*/  ISETP.GE.AND P1, PT, R7, RZ, PT ;  /* 0x000000ff0700720c */ /* 0x000fc60003f26270 */
[----:B------:R-:W-:-:S04]  /*0860*/  IMAD.MOV R0, RZ, RZ, -R17 ;  /* 0x000000ffff007224 */ /* 0x000fc800078e0a11 */
[----:B------:R-:W-:Y:S01]  /*0870*/  @!P0 IMAD.MOV.U32 R17, RZ, RZ, R0 ;  /* 0x000000ffff118224 */ /* 0x000fe200078e0000 */
[----:B0-----:R-:W-:-:S10]  /*0880*/  DMUL R8, R8, UR4 ;  /* 0x0000000408087c28 */ /* 0x001fd40008000000 */
[----:B------:R-:W0:Y:S02]  /*0890*/  F2F.F32.F64 R8, R8 ;  /* 0x0000000800087310 */ /* 0x000e240000301000 */
[----:B0-----:R-:W-:-:S07]  /*08a0*/  FSEL R0, -R8, R8, !P1 ;  /* 0x0000000808007208 */ /* 0x001fce0004800100 */
.L_x_1:
[----:B------:R-:W-:Y:S05]  /*08b0*/  BSYNC.RECONVERGENT B0 ;  /* 0x0000000000007941 */ /* 0x000fea0003800200 */
.L_x_0:
[C---:B------:R-:W-:Y:S01]  /*08c0*/  LOP3.LUT R9, R17.reuse, 0x1, RZ, 0xc0, !PT ;  /* 0x0000000111097812 */ /* 0x040fe200078ec0ff */
[----:B------:R-:W-:Y:S02]  /*08d0*/  IMAD.MOV.U32 R7, RZ, RZ, 0x37cbac00 ;  /* 0x37cbac00ff077424 */ /* 0x000fe400078e00ff */
[----:B------:R-:W-:Y:S01]  /*08e0*/  FMUL R10, R0, R0 ;  /* 0x00000000000a7220 */ /* 0x000fe20000400000 */
[----:B------:R-:W-:Y:S01]  /*08f0*/  IADD3 R19, PT, PT, R17, 0x1, RZ ;  /* 0x0000000111137810 */ /* 0x000fe20007ffe0ff */
[----:B------:R-:W-:Y:S01]  /*0900*/  IMAD.MOV.U32 R18, RZ, RZ, 0x3e2aaaa8 ;  /* 0x3e2aaaa8ff127424 */ /* 0x000fe200078e00ff */
[----:B------:R-:W-:Y:S01]  /*0910*/  ISETP.NE.U32.AND P0, PT, R9, 0x1, PT ;  /* 0x000000010900780c */ /* 0x000fe20003f05070 */
[----:B------:R-:W-:Y:S01]  /*0920*/  FFMA R8, R10, R7, -0.0013887860113754868507 ;  /* 0xbab607ed0a087423 */ /* 0x000fe20000000007 */
[----:B------:R-:W-:Y:S01]  /*0930*/  IMAD.MOV.U32 R9, RZ, RZ, 0x3c0885e4 ;  /* 0x3c0885e4ff097424 */ /* 0x000fe200078e00ff */
[----:B------:R-:W-:Y:S01]  /*0940*/  LOP3.LUT P1, RZ, R19, 0x2, RZ, 0xc0, !PT ;  /* 0x0000000213ff7812 */ /* 0x000fe2000782c0ff */
[----:B------:R-:W-:Y:S01]  /*0950*/  BSSY.RECONVERGENT B0, `(.L_x_5) ;  /* 0x000006f000007945 */ /* 0x000fe20003800200 */
[----:B------:R-:W-:-:S02]  /*0960*/  FSEL R18, -R18, -0.4999999701976776123, !P0 ;  /* 0xbeffffff12127808 */ /* 0x000fc40004000100 */
[----:B------:R-:W-:Y:S02]  /*0970*/  FSEL R11, R8, -0.00019574658654164522886, P0 ;  /* 0xb94d4153080b7808 */ /* 0x000fe40000000000 */
[----:B------:R-:W-:Y:S02]  /*0980*/  FSEL R17, R9, 0.041666727513074874878, !P0 ;  /* 0x3d2aaabb09117808 */ /* 0x000fe40004000000 */
[----:B------:R-:W0:Y:S01]  /*0990*/  LDC.64 R8, c[0x0][0x380] ;  /* 0x0000e000ff087b82 */ /* 0x000e220000000a00 */
[----:B------:R-:W-:Y:S02]  /*09a0*/  FSEL R0, R0, 1, !P0 ;  /* 0x3f80000000007808 */ /* 0x000fe40004000000 */
[----:B------:R-:W-:Y:S01]  /*09b0*/  FFMA R11, R10, R11, R17 ;  /* 0x0000000b0a0b7223 */ /* 0x000fe20000000011 */
[----:B------:R-:W-:-:S03]  /*09c0*/  FSETP.GE.AND P2, PT, |R3|, 105615, PT ;  /* 0x47ce47800300780b */ /* 0x000fc60003f46200 */
[C---:B------:R-:W-:Y:S01]  /*09d0*/  FFMA R18, R10.reuse, R11, R18 ;  /* 0x0000000b0a127223 */ /* 0x040fe20000000012 */
[----:B------:R-:W-:-:S04]  /*09e0*/  FFMA R11, R10, R0, RZ ;  /* 0x000000000a0b7223 */ /* 0x000fc800000000ff */
[----:B------:R-:W-:-:S04]  /*09f0*/  FFMA R0, R11, R18, R0 ;  /* 0x000000120b007223 */ /* 0x000fc80000000000 */
[----:B------:R-:W-:-:S05]  /*0a00*/  @P1 FADD R0, RZ, -R0 ;  /* 0x80000000ff001221 */ /* 0x000fca0000000000 */
[----:B------:R-:W-:Y:S01]  /*0a10*/  F2FP.F16.F32.PACK_AB R0, RZ, R0 ;  /* 0x00000000ff00723e */ /* 0x000fe200000000ff */
[----:B0-----:R-:W-:-:S05]  /*0a20*/  IMAD.WIDE R8, R2, 0x2, R8 ;  /* 0x0000000202087825 */ /* 0x001fca00078e0208 */
[----:B------:R0:W-:Y:S01]  /*0a30*/  STG.E.U16 desc[UR6][R8.64], R0 ;  /* 0x0000000008007986 */ /* 0x0001e2000c101506 */
[----:B------:R-:W-:Y:S05]  /*0a40*/  @!P2 BRA `(.L_x_6) ;  /* 0x00000004007ca947 */ /* 0x000fea0003800000 */
[----:B------:R-:W-:-:S13]  /*0a50*/  FSETP.NEU.AND P0, PT, |R3|, +INF , PT ;  /* 0x7f8000000300780b */ /* 0x000fda0003f0d200 */
[----:B------:R-:W-:Y:S01]  /*0a60*/  @!P0 FMUL R5, RZ, R3 ;  /* 0x00000003ff058220 */ /* 0x000fe20000400000 */
[----:B------:R-:W-:Y:S01]  /*0a70*/  @!P0 IMAD.MOV.U32 R6, RZ, RZ, RZ ;  /* 0x000000ffff068224 */ /* 0x000fe200078e00ff */
[----:B------:R-:W-:Y:S06]  /*0a80*/  @!P0 BRA `(.L_x_6) ;  /* 0x00000004006c8947 */ /* 0x000fec0003800000 */
[----:B------:R-:W-:Y:S01]  /*0a90*/  IMAD.SHL.U32 R5, R3, 0x100, RZ ;  /* 0x0000010003057824 */ /* 0x000fe200078e00ff */
[----:B------:R-:W1:Y:S01]  /*0aa0*/  LDCU.64 UR8, c[0x4][URZ] ;  /* 0x01000000ff0877ac */ /* 0x000e620008000a00 */
[----:B0-----:R-:W-:Y:S02]  /*0ab0*/  IMAD.MOV.U32 R0, RZ, RZ, RZ ;  /* 0x000000ffff007224 */ /* 0x001fe400078e00ff */
[----:B------:R-:W-:Y:S01]  /*0ac0*/  IMAD.MOV.U32 R6, RZ, RZ, RZ ;  /* 0x000000ffff067224 */ /* 0x000fe200078e00ff */
[----:B------:R-:W-:Y:S01]  /*0ad0*/  LOP3.LUT R17, R5, 0x80000000, RZ, 0xfc, !PT ;  /* 0x8000000005117812 */ /* 0x000fe200078efcff */
[----:B------:R-:W-:Y:S01]  /*0ae0*/  UMOV UR5, URZ ;  /* 0x000000ff00057c82 */ /* 0x000fe20008000000 */
[----:B------:R-:W-:-:S05]  /*0af0*/  UMOV UR4, URZ ;  /* 0x000000ff00047c82 */ /* 0x000fca0008000000 */
.L_x_7:
[----:B-1----:R-:W-:Y:S02]  /*0b00*/  IMAD.U32 R10, RZ, RZ, UR8 ;  /* 0x00000008ff0a7e24 */ /* 0x002fe4000f8e00ff */
        /* <DEDUP_REMOVED lines=10> */
[----:B------:R-:W-:-:S02]  /*0bb0*/  ISETP.EQ.AND P4, PT, R6, 0x10, PT ;  /* 0x000000100600780c */ /* 0x000fc40003f82270 */
[C---:B------:R-:W-:Y:S01]  /*0bc0*/  ISETP.EQ.AND P5, PT, R6.reuse, 0x14, PT ;  /* 0x000000140600780c */ /* 0x040fe20003fa2270 */
[----:B------:R-:W-:Y:S02]  /*0bd0*/  VIADD R6, R6, 0x4 ;  /* 0x0000000406067836 */ /* 0x000fe40000000000 */
[----:B--2---:R-:W-:-:S03]  /*0be0*/  IMAD.WIDE.U32 R8, R8, R17, RZ ;  /* 0x0000001108087225 */ /* 0x004fc600078e00ff */
[----:B------:R-:W-:-:S04]  /*0bf0*/  IADD3 R5, P6, PT, R8, R0, RZ ;  /* 0x0000000008057210 */ /* 0x000fc80007fde0ff */
[----:B------:R-:W-:Y:S01]  /*0c00*/  IADD3.X R0, PT, PT, R9, UR5, RZ, P6, !PT ;  /* 0x0000000509007c10 */ /* 0x000fe2000b7fe4ff */
[--C-:B------:R-:W-:Y:S01]  /*0c10*/  @P0 IMAD.MOV.U32 R4, RZ, RZ, R5.reuse ;  /* 0x000000ffff040224 */ /* 0x100fe200078e0005 */
[----:B------:R-:W-:Y:S01]  /*0c20*/  @P3 MOV R15, R5 ;  /* 0x00000005000f3202 */ /* 0x000fe20000000f00 */
[--C-:B------:R-:W-:Y:S02]  /*0c30*/  @P1 IMAD.MOV.U32 R13, RZ, RZ, R5.reuse ;  /* 0x000000ffff0d1224 */ /* 0x100fe400078e0005 */
[--C-:B------:R-:W-:Y:S02]  /*0c40*/  @P2 IMAD.MOV.U32 R14, RZ, RZ, R5.reuse ;  /* 0x000000ffff0e2224 */ /* 0x100fe400078e0005 */
[--C-:B------:R-:W-:Y:S02]  /*0c50*/  @P4 IMAD.MOV.U32 R16, RZ, RZ, R5.reuse ;  /* 0x000000ffff104224 */ /* 0x100fe400078e0005 */
        /* <DEDUP_REMOVED lines=14> */
[----:B------:R-:W-:-:S03]  /*0d40*/  ISETP.EQ.AND P5, PT, R9, RZ, PT ;  /* 0x000000ff0900720c */ /* 0x000fc60003fa2270 */
[--C-:B------:R-:W-:Y:S01]  /*0d50*/  @P3 IMAD.MOV.U32 R5, RZ, RZ, R4.reuse ;  /* 0x000000ffff053224 */ /* 0x100fe200078e0004 */
[C---:B------:R-:W-:Y:S01]  /*0d60*/  ISETP.EQ.AND P3, PT, R9.reuse, -0x4, PT ;  /* 0xfffffffc0900780c */ /* 0x040fe20003f62270 */
[----:B------:R-:W-:Y:S02]  /*0d70*/  @P4 IMAD.MOV.U32 R6, RZ, RZ, R4 ;  /* 0x000000ffff064224 */ /* 0x000fe400078e0004 */
[----:B------:R-:W-:Y:S01]  /*0d80*/  @P4 IMAD.MOV.U32 R5, RZ, RZ, R13 ;  /* 0x000000ffff054224 */ /* 0x000fe200078e000d */
[----:B------:R-:W-:Y:S01]  /*0d90*/  ISETP.EQ.AND P4, PT, R9, 0x4, PT ;  /* 0x000000040900780c */ /* 0x000fe20003f82270 */
[----:B------:R-:W-:Y:S02]  /*0da0*/  @P2 IMAD.MOV.U32 R5, RZ, RZ, R14 ;  /* 0x000000ffff052224 */ /* 0x000fe400078e000e */
[----:B------:R-:W-:Y:S02]  /*0db0*/  @P1 IMAD.MOV.U32 R5, RZ, RZ, R15 ;  /* 0x000000ffff051224 */ /* 0x000fe400078e000f */
[----:B------:R-:W-:-:S02]  /*0dc0*/  @P0 IMAD.MOV.U32 R5, RZ, RZ, R16 ;  /* 0x000000ffff050224 */ /* 0x000fc400078e0010 */
[----:B------:R-:W-:Y:S01]  /*0dd0*/  @P2 IMAD.MOV.U32 R6, RZ, RZ, R13 ;  /* 0x000000ffff062224 */ /* 0x000fe200078e000d */
[----:B------:R-:W-:Y:S01]  /*0de0*/  @P1 MOV R6, R14 ;  /* 0x0000000e00061202 */ /* 0x000fe20000000f00 */
        /* <DEDUP_REMOVED lines=9> */
[----:B------:R-:W-:Y:S01]  /*0e80*/  @P0 MOV R4, R14 ;  /* 0x0000000e00040202 */ /* 0x000fe20000000f00 */
[----:B------:R-:W-:Y:S01]  /*0e90*/  @P3 IMAD.MOV.U32 R4, RZ, RZ, R15 ;  /* 0x000000ffff043224 */ /* 0x000fe200078e000f */
[----:B------:R-:W-:Y:S01]  /*0ea0*/  ISETP.EQ.AND P0, PT, R9, 0x8, PT ;  /* 0x000000080900780c */ /* 0x000fe20003f02270 */
[----:B------:R-:W-:Y:S01]  /*0eb0*/  @P5 IMAD.MOV.U32 R4, RZ, RZ, R16 ;  /* 0x000000ffff045224 */ /* 0x000fe200078e0010 */
[----:B------:R-:W-:Y:S01]  /*0ec0*/  LOP3.LUT R5, R8, 0x1f, RZ, 0xc0, !PT ;  /* 0x0000001f08057812 */ /* 0x000fe200078ec0ff */
[----:B------:R-:W-:-:S03]  /*0ed0*/  @P4 IMAD.MOV.U32 R4, RZ, RZ, R12 ;  /* 0x000000ffff044224 */ /* 0x000fc600078e000c */
[----:B------:R-:W-:-:S07]  /*0ee0*/  SHF.L.W.U32.HI R10, R6, R5, R10 ;  /* 0x00000005060a7219 */ /* 0x000fce0000010e0a */
[----:B------:R-:W-:-:S05]  /*0ef0*/  @P0 IMAD.MOV.U32 R4, RZ, RZ, R0 ;  /* 0x000000ffff040224 */ /* 0x000fca00078e0000 */
[----:B------:R-:W-:-:S07]  /*0f00*/  SHF.L.W.U32.HI R6, R4, R5, R6 ;  /* 0x0000000504067219 */ /* 0x000fce0000010e06 */
.L_x_9:
[----:B------:R-:W-:Y:S05]  /*0f10*/  BSYNC.RECONVERGENT B1 ;  /* 0x0000000000017941 */ /* 0x000fea0003800200 */
.L_x_8:
        /* <DEDUP_REMOVED lines=9> */
[C---:B------:R-:W-:Y:S02]  /*0fb0*/  LOP3.LUT R3, R0.reuse, R3, RZ, 0x3c, !PT ;  /* 0x0000000300037212 */ /* 0x040fe400078e3cff */
[----:B------:R-:W0:Y:S01]  /*0fc0*/  I2F.F64.S64 R4, R4 ;  /* 0x0000000400047312 */ /* 0x000e220000301c00 */
[----:B------:R-:W-:Y:S02]  /*0fd0*/  LEA.HI R6, R0, R6, RZ, 0x1 ;  /* 0x0000000600067211 */ /* 0x000fe400078f08ff */
[----:B------:R-:W-:-:S03]  /*0fe0*/  ISETP.GE.AND P0, PT, R3, RZ, PT ;  /* 0x000000ff0300720c */ /* 0x000fc60003f06270 */
[----:B------:R-:W-:-:S04]  /*0ff0*/  IMAD.MOV R0, RZ, RZ, -R6 ;  /* 0x000000ffff007224 */ /* 0x000fc800078e0a06 */
[----:B------:R-:W-:Y:S01]  /*1000*/  @!P1 IMAD.MOV.U32 R6, RZ, RZ, R0 ;  /* 0x000000ffff069224 */ /* 0x000fe200078e0000 */
[----:B0-----:R-:W-:-:S10]  /*1010*/  DMUL R8, R4, UR4 ;  /* 0x0000000404087c28 */ /* 0x001fd40008000000 */
[----:B------:R-:W0:Y:S02]  /*1020*/  F2F.F32.F64 R8, R8 ;  /* 0x0000000800087310 */ /* 0x000e240000301000 */
[----:B0-----:R-:W-:-:S07]  /*1030*/  FSEL R5, -R8, R8, !P0 ;  /* 0x0000000808057208 */ /* 0x001fce0004000100 */
.L_x_6:
[----:B------:R-:W-:Y:S05]  /*1040*/  BSYNC.RECONVERGENT B0 ;  /* 0x0000000000007941 */ /* 0x000fea0003800200 */
.L_x_5:
[----:B------:R-:W-:Y:S01]  /*1050*/  FMUL R3, R5, R5 ;  /* 0x0000000505037220 */ /* 0x000fe20000400000 */
[C---:B0-----:R-:W-:Y:S01]  /*1060*/  LOP3.LUT R0, R6.reuse, 0x1, RZ, 0xc0, !PT ;  /* 0x0000000106007812 */ /* 0x041fe200078ec0ff */
[----:B------:R-:W-:Y:S01]  /*1070*/  IMAD.MOV.U32 R4, RZ, RZ, 0x3d2aaabb ;  /* 0x3d2aaabbff047424 */ /* 0x000fe200078e00ff */
[----:B------:R-:W-:Y:S01]  /*1080*/  LOP3.LUT P1, RZ, R6, 0x2, RZ, 0xc0, !PT ;  /* 0x0000000206ff7812 */ /* 0x000fe2000782c0ff */
[----:B------:R-:W-:Y:S01]  /*1090*/  FFMA R7, R3, R7, -0.0013887860113754868507 ;  /* 0xbab607ed03077423 */ /* 0x000fe20000000007 */
[----:B------:R-:W-:Y:S01]  /*10a0*/  ISETP.NE.U32.AND P0, PT, R0, 0x1, PT ;  /* 0x000000010000780c */ /* 0x000fe20003f05070 */
[----:B------:R-:W-:-:S03]  /*10b0*/  IMAD.MOV.U32 R8, RZ, RZ, 0x3effffff ;  /* 0x3effffffff087424 */ /* 0x000fc600078e00ff */
[----:B------:R-:W-:Y:S02]  /*10c0*/  FSEL R0, R7, -0.00019574658654164522886, !P0 ;  /* 0xb94d415307007808 */ /* 0x000fe40004000000 */
[----:B------:R-:W-:Y:S02]  /*10d0*/  FSEL R4, R4, 0.0083327032625675201416, !P0 ;  /* 0x3c0885e404047808 */ /* 0x000fe40004000000 */
[----:B------:R-:W-:-:S03]  /*10e0*/  FSEL R7, -R8, -0.16666662693023681641, !P0 ;  /* 0xbe2aaaa808077808 */ /* 0x000fc60004000100 */
[----:B------:R-:W-:Y:S01]  /*10f0*/  FFMA R6, R3, R0, R4 ;  /* 0x0000000003067223 */ /* 0x000fe20000000004 */
[----:B------:R-:W-:Y:S02]  /*1100*/  FSEL R0, R5, 1, P0 ;  /* 0x3f80000005007808 */ /* 0x000fe40000000000 */
[----:B------:R-:W0:Y:S01]  /*1110*/  LDC.64 R4, c[0x0][0x388] ;  /* 0x0000e200ff047b82 */ /* 0x000e220000000a00 */
[C---:B------:R-:W-:Y:S02]  /*1120*/  FFMA R6, R3.reuse, R6, R7 ;  /* 0x0000000603067223 */ /* 0x040fe40000000007 */
[----:B------:R-:W-:-:S04]  /*1130*/  FFMA R3, R3, R0, RZ ;  /* 0x0000000003037223 */ /* 0x000fc800000000ff */
[----:B------:R-:W-:-:S04]  /*1140*/  FFMA R0, R3, R6, R0 ;  /* 0x0000000603007223 */ /* 0x000fc80000000000 */
[----:B------:R-:W-:-:S04]  /*1150*/  @P1 FADD R0, RZ, -R0 ;  /* 0x80000000ff001221 */ /* 0x000fc80000000000 */
[----:B------:R-:W1:Y:S01]  /*1160*/  F2F.F16.F32 R7, -R0 ;  /* 0x8000000000077304 */ /* 0x000e620000200800 */
[----:B0-----:R-:W-:-:S05]  /*1170*/  IMAD.WIDE R2, R2, 0x2, R4 ;  /* 0x0000000202027825 */ /* 0x001fca00078e0204 */
[----:B-1----:R-:W-:Y:S01]  /*1180*/  STG.E.U16 desc[UR6][R2.64], R7 ;  /* 0x0000000702007986 */ /* 0x002fe2000c101506 */
[----:B------:R-:W-:Y:S05]  /*1190*/  EXIT ;  /* 0x000000000000794d */ /* 0x000fea0003800000 */
.L_x_10:
[----:B------:R-:W-:-:S00]  /*11a0*/  BRA `(.L_x_10) ;  /* 0xfffffffc00fc7947 */ /* 0x000fc0000383ffff */
[----:B------:R-:W-:-:S00]  /*11b0*/  NOP ;  /* 0x0000000000007918 */ /* 0x000fc00000000000 */
        /* <DEDUP_REMOVED lines=12> */
.L_x_11:


//--------------------- .nv.global.init           --------------------------
	.section	.nv.global.init,"aw",@progbits
	.align	4
.nv.global.init:
	.type		__cudart_i2opi_f,@object
	.size		__cudart_i2opi_f,(.L_0 - __cudart_i2opi_f)
__cudart_i2opi_f:
        /*0000*/ 	.byte	0x41, 0x90, 0x43, 0x3c, 0x99, 0x95, 0x62, 0xdb, 0xc0, 0xdd, 0x34, 0xf5, 0xd1, 0x57, 0x27, 0xfc
        /*0010*/ 	.byte	0x29, 0x15, 0x44, 0x4e, 0x6e, 0x83, 0xf9, 0xa2
.L_0:


//--------------------- .nv.shared.reserved.0     --------------------------
	.section	.nv.shared.reserved.0,"aw",@nobits
	.weak		__nv_reservedSMEM_offset_0_alias
	.size		__nv_reservedSMEM_offset_0_alias, 0, 64
	.other		__nv_reservedSMEM_offset_0_alias,@"STO_CUDA_RESERVED_SHARED STV_DEFAULT"
__nv_reservedSMEM_offset_0_alias:
	.zero		0
	.zero		64


//--------------------- .nv.constant0._Z16ComputeDFTMatrixP6__halfS0_ --------------------------
	.section	.nv.constant0._Z16ComputeDFTMatrixP6__halfS0_,"a",@progbits
	.sectionflags	@""
	.align	4
.nv.constant0._Z16ComputeDFTMatrixP6__halfS0_:
	.zero		912


//--------------------- SYMBOLS --------------------------

	.type		.nv.reservedSmem.offset0,@object
	.size		.nv.reservedSmem.offset0,0x4
